//
// Generated by NVIDIA NVVM Compiler
//
// Compiler Build ID: CL-36424714
// Cuda compilation tools, release 13.0, V13.0.88
// Based on NVVM 20.0.0
//

.version 9.0
.target sm_100
.address_size 64

	// .globl	_Z21writeSharedMemorySamev

.visible .entry _Z21writeSharedMemorySamev()
{


	bar.sync 	0;
	ret;

}
	// .globl	_Z26writeSharedMemoryDifferentv
.visible .entry _Z26writeSharedMemoryDifferentv()
{


	bar.sync 	0;
	ret;

}


// ===== COMPILED SASS (sm_100) =====

	.target	sm_100

	.elftype	@"ET_EXEC"


//--------------------- .note.nv.tkinfo           --------------------------
	.section	.note.nv.tkinfo,"",@"SHT_NOTE"
	.sectionflags	@"SHF_NOTE_NV_TKINFO"
	.tkinfo
        /*0018*/ 	.word	0x00000002
        /*0030*/ 	.string	""
        /*0030*/ 	.string	"ptxas"
        /*0030*/ 	.string	"Cuda compilation tools, release 13.0, V13.0.88"
        /*0030*/ 	.string	"Build cuda_13.0.r13.0/compiler.36424714_0"
        /*0030*/ 	.string	"-arch sm_100 -m 64 "



//--------------------- .note.nv.cuinfo           --------------------------
	.section	.note.nv.cuinfo,"",@"SHT_NOTE"
	.sectionflags	@"SHF_NOTE_NV_CUINFO"
        /*0018*/ 	.short	0x0002
        /*001a*/ 	.short	0x0064
        /*001c*/ 	.short	0x0082
	.zero		2


//--------------------- .nv.info                  --------------------------
	.section	.nv.info,"",@"SHT_CUDA_INFO"
	.align	4


	//----- nvinfo : EIATTR_REGCOUNT
	.align		4
        /*0000*/ 	.byte	0x04, 0x2f
        /*0002*/ 	.short	(.L_1 - .L_0)
	.align		4
.L_0:
        /*0004*/ 	.word	index@(_Z21writeSharedMemorySamev)
        /*0008*/ 	.word	0x00000004


	//----- nvinfo : EIATTR_FRAME_SIZE
	.align		4
.L_1:
        /*000c*/ 	.byte	0x04, 0x11
        /*000e*/ 	.short	(.L_3 - .L_2)
	.align		4
.L_2:
        /*0010*/ 	.word	index@(_Z21writeSharedMemorySamev)
        /*0014*/ 	.word	0x00000000


	//----- nvinfo : EIATTR_REGCOUNT
	.align		4
.L_3:
        /*0018*/ 	.byte	0x04, 0x2f
        /*001a*/ 	.short	(.L_5 - .L_4)
	.align		4
.L_4:
        /*001c*/ 	.word	index@(_Z26writeSharedMemoryDifferentv)
        /*0020*/ 	.word	0x00000004


	//----- nvinfo : EIATTR_FRAME_SIZE
	.align		4
.L_5:
        /*0024*/ 	.byte	0x04, 0x11
        /*0026*/ 	.short	(.L_7 - .L_6)
	.align		4
.L_6:
        /*0028*/ 	.word	index@(_Z26writeSharedMemoryDifferentv)
        /*002c*/ 	.word	0x00000000


	//----- nvinfo : EIATTR_MIN_STACK_SIZE
	.align		4
.L_7:
        /*0030*/ 	.byte	0x04, 0x12
        /*0032*/ 	.short	(.L_9 - .L_8)
	.align		4
.L_8:
        /*0034*/ 	.word	index@(_Z26writeSharedMemoryDifferentv)
        /*0038*/ 	.word	0x00000000


	//----- nvinfo : EIATTR_MIN_STACK_SIZE
	.align		4
.L_9:
        /*003c*/ 	.byte	0x04, 0x12
        /*003e*/ 	.short	(.L_11 - .L_10)
	.align		4
.L_10:
        /*0040*/ 	.word	index@(_Z21writeSharedMemorySamev)
        /*0044*/ 	.word	0x00000000
.L_11:


//--------------------- .nv.compat                --------------------------
	.section	.nv.compat,"",@"SHT_CUDA_COMPAT_INFO"
	.align	4
        /*0000*/ 	.byte	0x02, 0x09, 0x00, 0x00, 0x02, 0x02, 0x01, 0x00, 0x02, 0x05, 0x05, 0x00, 0x03, 0x07, 0x01, 0x01
        /*0010*/ 	.byte	0x02, 0x03, 0x00, 0x00, 0x02, 0x06, 0x01, 0x00, 0x04, 0x0b, 0x08, 0x00, 0x09, 0x00, 0x00, 0x00
        /*0020*/ 	.byte	0x00, 0x00, 0x00, 0x00


//--------------------- .nv.info._Z26writeSharedMemoryDifferentv --------------------------
	.section	.nv.info._Z26writeSharedMemoryDifferentv,"",@"SHT_CUDA_INFO"
	.sectionflags	@""
	.align	4


	//----- nvinfo : EIATTR_CUDA_API_VERSION
	.align		4
        /*0000*/ 	.byte	0x04, 0x37
        /*0002*/ 	.short	(.L_13 - .L_12)
.L_12:
        /*0004*/ 	.word	0x00000082


	//----- nvinfo : EIATTR_SPARSE_MMA_MASK
	.align		4
.L_13:
        /*0008*/ 	.byte	0x03, 0x50
        /*000a*/ 	.short	0x0000


	//----- nvinfo : EIATTR_MAXREG_COUNT
	.align		4
        /*000c*/ 	.byte	0x03, 0x1b
        /*000e*/ 	.short	0x00ff


	//----- nvinfo : EIATTR_NUM_BARRIERS
	.align		4
        /*0010*/ 	.byte	0x02, 0x4c
        /*0012*/ 	.byte	0x01
	.zero		1


	//----- nvinfo : EIATTR_MERCURY_ISA_VERSION
	.align		4
        /*0014*/ 	.byte	0x03, 0x5f
        /*0016*/ 	.short	0x0101


	//----- nvinfo : EIATTR_VRC_CTA_INIT_COUNT
	.align		4
        /*0018*/ 	.byte	0x02, 0x4a
	.zero		1
	.zero		1


	//----- nvinfo : EIATTR_EXIT_INSTR_OFFSETS
	.align		4
        /*001c*/ 	.byte	0x04, 0x1c
        /*001e*/ 	.short	(.L_15 - .L_14)


	//   ....[0]....
.L_14:
        /*0020*/ 	.word	0x00000020


	//----- nvinfo : EIATTR_SW_WAR
	.align		4
.L_15:
        /*0024*/ 	.byte	0x04, 0x36
        /*0026*/ 	.short	(.L_17 - .L_16)
.L_16:
        /*0028*/ 	.word	0x00000008
.L_17:


//--------------------- .nv.info._Z21writeSharedMemorySamev --------------------------
	.section	.nv.info._Z21writeSharedMemorySamev,"",@"SHT_CUDA_INFO"
	.sectionflags	@""
	.align	4


	//----- nvinfo : EIATTR_CUDA_API_VERSION
	.align		4
        /*0000*/ 	.byte	0x04, 0x37
        /*0002*/ 	.short	(.L_19 - .L_18)
.L_18:
        /*0004*/ 	.word	0x00000082


	//----- nvinfo : EIATTR_SPARSE_MMA_MASK
	.align		4
.L_19:
        /*0008*/ 	.byte	0x03, 0x50
        /*000a*/ 	.short	0x0000


	//----- nvinfo : EIATTR_MAXREG_COUNT
	.align		4
        /*000c*/ 	.byte	0x03, 0x1b
        /*000e*/ 	.short	0x00ff


	//----- nvinfo : EIATTR_NUM_BARRIERS
	.align		4
        /*0010*/ 	.byte	0x02, 0x4c
        /*0012*/ 	.byte	0x01
	.zero		1


	//----- nvinfo : EIATTR_MERCURY_ISA_VERSION
	.align		4
        /*0014*/ 	.byte	0x03, 0x5f
        /*0016*/ 	.short	0x0101


	//----- nvinfo : EIATTR_VRC_CTA_INIT_COUNT
	.align		4
        /*0018*/ 	.byte	0x02, 0x4a
	.zero		1
	.zero		1


	//----- nvinfo : EIATTR_EXIT_INSTR_OFFSETS
	.align		4
        /*001c*/ 	.byte	0x04, 0x1c
        /*001e*/ 	.short	(.L_21 - .L_20)


	//   ....[0]....
.L_20:
        /*0020*/ 	.word	0x00000020


	//----- nvinfo : EIATTR_SW_WAR
	.align		4
.L_21:
        /*0024*/ 	.byte	0x04, 0x36
        /*0026*/ 	.short	(.L_23 - .L_22)
.L_22:
        /*0028*/ 	.word	0x00000008
.L_23:


//--------------------- .nv.callgraph             --------------------------
	.section	.nv.callgraph,"",@"SHT_CUDA_CALLGRAPH"
	.align	4
	.sectionentsize	8
	.align		4
        /*0000*/ 	.word	0x00000000
	.align		4
        /*0004*/ 	.word	0xffffffff
	.align		4
        /*0008*/ 	.word	0x00000000
	.align		4
        /*000c*/ 	.word	0xfffffffe
	.align		4
        /*0010*/ 	.word	0x00000000
	.align		4
        /*0014*/ 	.word	0xfffffffd
	.align		4
        /*0018*/ 	.word	0x00000000
	.align		4
        /*001c*/ 	.word	0xfffffffc


//--------------------- .text._Z26writeSharedMemoryDifferentv --------------------------
	.section	.text._Z26writeSharedMemoryDifferentv,"ax",@progbits
	.align	128
        .global         _Z26writeSharedMemoryDifferentv
        .type           _Z26writeSharedMemoryDifferentv,@function
        .size           _Z26writeSharedMemoryDifferentv,(.L_x_2 - _Z26writeSharedMemoryDifferentv)
        .other          _Z26writeSharedMemoryDifferentv,@"STO_CUDA_ENTRY STV_DEFAULT"
_Z26writeSharedMemoryDifferentv:
.text._Z26writeSharedMemoryDifferentv:
[----:B------:R-:W-:Y:S08]  /*0000*/  LDC R1, c[0x0][0x37c] ;  /* 0x0000df00ff017b82 */ /* 0x000ff00000000800 */
[----:B------:R-:W-:Y:S06]  /*0010*/  BAR.SYNC.DEFER_BLOCKING 0x0 ;  /* 0x0000000000007b1d */ /* 0x000fec0000010000 */
[----:B------:R-:W-:Y:S05]  /*0020*/  EXIT ;  /* 0x000000000000794d */ /* 0x000fea0003800000 */
.L_x_0:
[----:B------:R-:W-:-:S00]  /*0030*/  BRA `(.L_x_0) ;  /* 0xfffffffc00fc7947 */ /* 0x000fc0000383ffff */
[----:B------:R-:W-:-:S00]  /*0040*/  NOP ;  /* 0x0000000000007918 */ /* 0x000fc00000000000 */
        /* <DEDUP_REMOVED lines=11> */
.L_x_2:


//--------------------- .text._Z21writeSharedMemorySamev --------------------------
	.section	.text._Z21writeSharedMemorySamev,"ax",@progbits
	.align	128
        .global         _Z21writeSharedMemorySamev
        .type           _Z21writeSharedMemorySamev,@function
        .size           _Z21writeSharedMemorySamev,(.L_x_3 - _Z21writeSharedMemorySamev)
        .other          _Z21writeSharedMemorySamev,@"STO_CUDA_ENTRY STV_DEFAULT"
_Z21writeSharedMemorySamev:
.text._Z21writeSharedMemorySamev:
[----:B------:R-:W-:Y:S08]  /*0000*/  LDC R1, c[0x0][0x37c] ;  /* 0x0000df00ff017b82 */ /* 0x000ff00000000800 */
[----:B------:R-:W-:Y:S06]  /*0010*/  BAR.SYNC.DEFER_BLOCKING 0x0 ;  /* 0x0000000000007b1d */ /* 0x000fec0000010000 */
[----:B------:R-:W-:Y:S05]  /*0020*/  EXIT ;  /* 0x000000000000794d */ /* 0x000fea0003800000 */
.L_x_1:
        /* <DEDUP_REMOVED lines=13> */
.L_x_3:


//--------------------- .nv.shared.reserved.0     --------------------------
	.section	.nv.shared.reserved.0,"aw",@nobits
	.weak		__nv_reservedSMEM_offset_0_alias
	.size		__nv_reservedSMEM_offset_0_alias, 0, 64
	.other		__nv_reservedSMEM_offset_0_alias,@"STO_CUDA_RESERVED_SHARED STV_DEFAULT"
__nv_reservedSMEM_offset_0_alias:
	.zero		0
	.zero		64


//--------------------- .nv.constant0._Z26writeSharedMemoryDifferentv --------------------------
	.section	.nv.constant0._Z26writeSharedMemoryDifferentv,"a",@progbits
	.sectionflags	@""
	.align	4
.nv.constant0._Z26writeSharedMemoryDifferentv:
	.zero		896


//--------------------- .nv.constant0._Z21writeSharedMemorySamev --------------------------
	.section	.nv.constant0._Z21writeSharedMemorySamev,"a",@progbits
	.sectionflags	@""
	.align	4
.nv.constant0._Z21writeSharedMemorySamev:
	.zero		896


//--------------------- SYMBOLS --------------------------

	.type		.nv.reservedSmem.offset0,@object
	.size		.nv.reservedSmem.offset0,0x4
